	.headerflags	@"EF_CUDA_TEXMODE_UNIFIED EF_CUDA_64BIT_ADDRESS EF_CUDA_SM89 EF_CUDA_VIRTUAL_SM(EF_CUDA_SM89)"
	.elftype	@"ET_EXEC"


//--------------------- .nv.info                  --------------------------
	.section	.nv.info,"",@"SHT_CUDA_INFO"
	.align	4


	//----- nvinfo : EIATTR_REGCOUNT
	.align		4
        /*0000*/ 	.byte	0x04, 0x2f
        /*0002*/ 	.short	(.L_1 - .L_0)
	.align		4
.L_0:
        /*0004*/ 	.word	index@(triton__0d1d2de3)
        /*0008*/ 	.word	0x00000023


	//----- nvinfo : EIATTR_MAX_STACK_SIZE
	.align		4
.L_1:
        /*000c*/ 	.byte	0x04, 0x23
        /*000e*/ 	.short	(.L_3 - .L_2)
	.align		4
.L_2:
        /*0010*/ 	.word	index@(triton__0d1d2de3)
        /*0014*/ 	.word	0x00000000


	//----- nvinfo : EIATTR_MIN_STACK_SIZE
	.align		4
.L_3:
        /*0018*/ 	.byte	0x04, 0x12
        /*001a*/ 	.short	(.L_5 - .L_4)
	.align		4
.L_4:
        /*001c*/ 	.word	index@(triton__0d1d2de3)
        /*0020*/ 	.word	0x00000000


	//----- nvinfo : EIATTR_FRAME_SIZE
	.align		4
.L_5:
        /*0024*/ 	.byte	0x04, 0x11
        /*0026*/ 	.short	(.L_7 - .L_6)
	.align		4
.L_6:
        /*0028*/ 	.word	index@(triton__0d1d2de3)
        /*002c*/ 	.word	0x00000000
.L_7:


//--------------------- .nv.info.triton__0d1d2de3 --------------------------
	.section	.nv.info.triton__0d1d2de3,"",@"SHT_CUDA_INFO"
	.align	4


	//----- nvinfo : EIATTR_CUDA_API_VERSION
	.align		4
        /*0000*/ 	.byte	0x04, 0x37
        /*0002*/ 	.short	(.L_9 - .L_8)
.L_8:
        /*0004*/ 	.word	0x0000007b


	//----- nvinfo : EIATTR_PARAM_CBANK
	.align		4
.L_9:
        /*0008*/ 	.byte	0x04, 0x0a
        /*000a*/ 	.short	(.L_11 - .L_10)
	.align		4
.L_10:
        /*000c*/ 	.word	index@(.nv.constant0.triton__0d1d2de3)
        /*0010*/ 	.short	0x0160
        /*0012*/ 	.short	0x0018


	//----- nvinfo : EIATTR_CBANK_PARAM_SIZE
	.align		4
.L_11:
        /*0014*/ 	.byte	0x03, 0x19
        /*0016*/ 	.short	0x0018


	//----- nvinfo : EIATTR_KPARAM_INFO
	.align		4
        /*0018*/ 	.byte	0x04, 0x17
        /*001a*/ 	.short	(.L_13 - .L_12)
.L_12:
        /*001c*/ 	.word	0x00000000
        /*0020*/ 	.short	0x0003
        /*0022*/ 	.short	0x0014
        /*0024*/ 	.byte	0x00, 0xf0, 0x11, 0x00


	//----- nvinfo : EIATTR_KPARAM_INFO
	.align		4
.L_13:
        /*0028*/ 	.byte	0x04, 0x17
        /*002a*/ 	.short	(.L_15 - .L_14)
.L_14:
        /*002c*/ 	.word	0x00000000
        /*0030*/ 	.short	0x0002
        /*0032*/ 	.short	0x0010
        /*0034*/ 	.byte	0x00, 0xf0, 0x11, 0x00


	//----- nvinfo : EIATTR_KPARAM_INFO
	.align		4
.L_15:
        /*0038*/ 	.byte	0x04, 0x17
        /*003a*/ 	.short	(.L_17 - .L_16)
.L_16:
        /*003c*/ 	.word	0x00000000
        /*0040*/ 	.short	0x0001
        /*0042*/ 	.short	0x0008
        /*0044*/ 	.byte	0x00, 0xf0, 0x21, 0x00


	//----- nvinfo : EIATTR_KPARAM_INFO
	.align		4
.L_17:
        /*0048*/ 	.byte	0x04, 0x17
        /*004a*/ 	.short	(.L_19 - .L_18)
.L_18:
        /*004c*/ 	.word	0x00000000
        /*0050*/ 	.short	0x0000
        /*0052*/ 	.short	0x0000
        /*0054*/ 	.byte	0x00, 0xf0, 0x21, 0x00


	//----- nvinfo : EIATTR_MAXREG_COUNT
	.align		4
.L_19:
        /*0058*/ 	.byte	0x03, 0x1b
        /*005a*/ 	.short	0x00ff


	//----- nvinfo : EIATTR_EXIT_INSTR_OFFSETS
	.align		4
        /*005c*/ 	.byte	0x04, 0x1c
        /*005e*/ 	.short	(.L_21 - .L_20)


	//   ....[0]....
.L_20:
        /*0060*/ 	.word	0x00000510


	//   ....[1]....
        /*0064*/ 	.word	0x000005d0


	//----- nvinfo : EIATTR_CTAIDZ_USED
	.align		4
.L_21:
        /*0068*/ 	.byte	0x01, 0x04
	.zero		2


	//----- nvinfo : EIATTR_MAX_THREADS
	.align		4
        /*006c*/ 	.byte	0x04, 0x05
        /*006e*/ 	.short	(.L_23 - .L_22)
.L_22:
        /*0070*/ 	.word	0x00000080
        /*0074*/ 	.word	0x00000001
        /*0078*/ 	.word	0x00000001
.L_23:


//--------------------- .nv.rel.action            --------------------------
	.section	.nv.rel.action,"",@"SHT_CUDA_RELOCINFO"
	.align	8
	.sectionentsize	8
        /*0000*/ 	.byte	0x73, 0x00, 0x00, 0x00, 0x00, 0x00, 0x00, 0x00, 0x00, 0x00, 0x00, 0x11, 0x25, 0x00, 0x05, 0x36


//--------------------- .nv.constant0.triton__0d1d2de3 --------------------------
	.section	.nv.constant0.triton__0d1d2de3,"a",@progbits
	.align	4
.nv.constant0.triton__0d1d2de3:
	.zero		376


//--------------------- .text.triton__0d1d2de3    --------------------------
	.section	.text.triton__0d1d2de3,"ax",@progbits
	.sectionflags	@"SHF_BARRIERS=1"
	.sectioninfo	@"SHI_REGISTERS=35"
	.align	128
        .global         triton__0d1d2de3
        .type           triton__0d1d2de3,@function
        .size           triton__0d1d2de3,(.L_x_1 - triton__0d1d2de3)
        .other          triton__0d1d2de3,@"STO_CUDA_ENTRY STV_DEFAULT"
triton__0d1d2de3:
.text.triton__0d1d2de3:
[----:B------:R-:W-:-:S02]  /*0000*/  IMAD.MOV.U32 R1, RZ, RZ, c[0x0][0x28] ;  /* 0x00000a00ff017624 */ /* 0x000fc400078e00ff */
[----:B------:R-:W0:Y:S01]  /*0010*/  S2R R3, SR_TID.X ;  /* 0x0000000000037919 */ /* 0x000e220000002100 */
[----:B------:R-:W1:Y:S01]  /*0020*/  S2UR UR4, SR_CTAID.Y ;  /* 0x00000000000479c3 */ /* 0x000e620000002600 */
[----:B------:R-:W-:Y:S02]  /*0030*/  PRMT R16, RZ, 0x7610, R16 ;  /* 0x00007610ff107816 */ /* 0x000fe40000000010 */
[----:B------:R-:W2:Y:S01]  /*0040*/  S2R R0, SR_CTAID.Z ;  /* 0x0000000000007919 */ /* 0x000ea20000002700 */
[----:B------:R-:W-:-:S03]  /*0050*/  PRMT R17, RZ, 0x7610, R17 ;  /* 0x00007610ff117816 */ /* 0x000fc60000000011 */
[----:B------:R-:W3:Y:S01]  /*0060*/  S2R R2, SR_CTAID.X ;  /* 0x0000000000027919 */ /* 0x000ee20000002500 */
[--C-:B0-----:R-:W-:Y:S02]  /*0070*/  SHF.R.U32.HI R4, RZ, 0x5, R3.reuse ;  /* 0x00000005ff047819 */ /* 0x101fe40000011603 */
[----:B------:R-:W-:Y:S02]  /*0080*/  SHF.R.U32.HI R7, RZ, 0x4, R3 ;  /* 0x00000004ff077819 */ /* 0x000fe40000011603 */
[----:B--2---:R-:W-:Y:S02]  /*0090*/  IADD3 R0, R0, 0x1, RZ ;  /* 0x0000000100007810 */ /* 0x004fe40007ffe0ff */
[----:B------:R-:W-:Y:S02]  /*00a0*/  SGXT.U32 R4, R4, 0x2 ;  /* 0x000000020404781a */ /* 0x000fe40000000000 */
[----:B------:R-:W-:Y:S01]  /*00b0*/  SGXT.U32 R7, R7, 0x1 ;  /* 0x000000010707781a */ /* 0x000fe20000000000 */
[----:B-1----:R-:W-:Y:S01]  /*00c0*/  IMAD R0, R0, UR4, RZ ;  /* 0x0000000400007c24 */ /* 0x002fe2000f8e02ff */
[----:B------:R-:W-:Y:S01]  /*00d0*/  PRMT R29, RZ, 0x7610, R29 ;  /* 0x00007610ff1d7816 */ /* 0x000fe2000000001d */
[----:B------:R-:W-:Y:S01]  /*00e0*/  IMAD.SHL.U32 R6, R4, 0x2, RZ ;  /* 0x0000000204067824 */ /* 0x000fe200078e00ff */
[----:B------:R-:W-:Y:S01]  /*00f0*/  PRMT R31, RZ, 0x7610, R31 ;  /* 0x00007610ff1f7816 */ /* 0x000fe2000000001f */
[----:B---3--:R-:W-:Y:S01]  /*0100*/  IMAD.SHL.U32 R2, R2, 0x10, RZ ;  /* 0x0000001002027824 */ /* 0x008fe200078e00ff */
[----:B------:R-:W-:Y:S01]  /*0110*/  ULDC.64 UR4, c[0x0][0x118] ;  /* 0x0000460000047ab9 */ /* 0x000fe20000000a00 */
[----:B------:R-:W-:Y:S01]  /*0120*/  IMAD.SHL.U32 R0, R0, 0x40, RZ ;  /* 0x0000004000007824 */ /* 0x000fe200078e00ff */
[----:B------:R-:W-:-:S02]  /*0130*/  LOP3.LUT R7, R6, R7, RZ, 0xfc, !PT ;  /* 0x0000000706077212 */ /* 0x000fc400078efcff */
[----:B------:R-:W-:Y:S02]  /*0140*/  LOP3.LUT R14, R2, 0xf, R3, 0xf8, !PT ;  /* 0x0000000f020e7812 */ /* 0x000fe400078ef803 */
[C---:B------:R-:W-:Y:S02]  /*0150*/  LOP3.LUT R5, R0.reuse, R7, RZ, 0xfc, !PT ;  /* 0x0000000700057212 */ /* 0x040fe400078efcff */
[C-C-:B------:R-:W-:Y:S02]  /*0160*/  LOP3.LUT R8, R0.reuse, 0x10, R7.reuse, 0xfe, !PT ;  /* 0x0000001000087812 */ /* 0x140fe400078efe07 */
[C-C-:B------:R-:W-:Y:S01]  /*0170*/  LOP3.LUT R6, R0.reuse, 0x8, R7.reuse, 0xfe, !PT ;  /* 0x0000000800067812 */ /* 0x140fe200078efe07 */
[--C-:B------:R-:W-:Y:S01]  /*0180*/  IMAD R18, R5, 0x9, R14.reuse ;  /* 0x0000000905127824 */ /* 0x100fe200078e020e */
[--C-:B------:R-:W-:Y:S01]  /*0190*/  LOP3.LUT R11, R0, 0x28, R7.reuse, 0xfe, !PT ;  /* 0x00000028000b7812 */ /* 0x100fe200078efe07 */
[--C-:B------:R-:W-:Y:S01]  /*01a0*/  IMAD R22, R8, 0x9, R14.reuse ;  /* 0x0000000908167824 */ /* 0x100fe200078e020e */
[C-C-:B------:R-:W-:Y:S01]  /*01b0*/  LOP3.LUT R9, R0.reuse, 0x18, R7.reuse, 0xfe, !PT ;  /* 0x0000001800097812 */ /* 0x140fe200078efe07 */
[----:B------:R-:W-:Y:S01]  /*01c0*/  IMAD.MOV.U32 R5, RZ, RZ, 0x2 ;  /* 0x00000002ff057424 */ /* 0x000fe200078e00ff */
[--C-:B------:R-:W-:Y:S01]  /*01d0*/  LOP3.LUT R10, R0, 0x20, R7.reuse, 0xfe, !PT ;  /* 0x00000020000a7812 */ /* 0x100fe200078efe07 */
[--C-:B------:R-:W-:Y:S01]  /*01e0*/  IMAD R20, R6, 0x9, R14.reuse ;  /* 0x0000000906147824 */ /* 0x100fe200078e020e */
[C-C-:B------:R-:W-:Y:S01]  /*01f0*/  LOP3.LUT R12, R0.reuse, 0x30, R7.reuse, 0xfe, !PT ;  /* 0x00000030000c7812 */ /* 0x140fe200078efe07 */
[--C-:B------:R-:W-:Y:S01]  /*0200*/  IMAD R28, R11, 0x9, R14.reuse ;  /* 0x000000090b1c7824 */ /* 0x100fe200078e020e */
[----:B------:R-:W-:Y:S01]  /*0210*/  LOP3.LUT R13, R0, 0x38, R7, 0xfe, !PT ;  /* 0x00000038000d7812 */ /* 0x000fe200078efe07 */
[--C-:B------:R-:W-:Y:S01]  /*0220*/  IMAD R24, R9, 0x9, R14.reuse ;  /* 0x0000000909187824 */ /* 0x100fe200078e020e */
[----:B------:R-:W-:Y:S01]  /*0230*/  ISETP.GE.AND P0, PT, R14, 0x9, PT ;  /* 0x000000090e00780c */ /* 0x000fe20003f06270 */
[----:B------:R-:W-:Y:S01]  /*0240*/  IMAD R26, R10, 0x9, R14 ;  /* 0x000000090a1a7824 */ /* 0x000fe200078e020e */
[----:B------:R-:W-:Y:S01]  /*0250*/  PRMT R6, RZ, 0x7610, R6 ;  /* 0x00007610ff067816 */ /* 0x000fe20000000006 */
[----:B------:R-:W-:Y:S01]  /*0260*/  IMAD R30, R12, 0x9, R14 ;  /* 0x000000090c1e7824 */ /* 0x000fe200078e020e */
[----:B------:R-:W-:Y:S01]  /*0270*/  PRMT R12, RZ, 0x7610, R12 ;  /* 0x00007610ff0c7816 */ /* 0x000fe2000000000c */
[----:B------:R-:W-:Y:S01]  /*0280*/  IMAD R32, R13, 0x9, R14 ;  /* 0x000000090d207824 */ /* 0x000fe200078e020e */
[----:B------:R-:W-:Y:S01]  /*0290*/  PRMT R13, RZ, 0x7610, R13 ;  /* 0x00007610ff0d7816 */ /* 0x000fe2000000000d */
[----:B------:R-:W-:-:S04]  /*02a0*/  IMAD.WIDE R14, R22, R5, c[0x0][0x160] ;  /* 0x00005800160e7625 */ /* 0x000fc800078e0205 */
[-C--:B------:R-:W-:Y:S02]  /*02b0*/  IMAD.WIDE R8, R18, R5.reuse, c[0x0][0x160] ;  /* 0x0000580012087625 */ /* 0x080fe400078e0205 */
[----:B------:R-:W2:Y:S02]  /*02c0*/  @!P0 LDG.E.EL.U16 R17, [R14.64] ;  /* 0x000000040e118981 */ /* 0x000ea4000c2e1500 */
[-C--:B------:R-:W-:Y:S02]  /*02d0*/  IMAD.WIDE R10, R20, R5.reuse, c[0x0][0x160] ;  /* 0x00005800140a7625 */ /* 0x080fe400078e0205 */
[----:B------:R0:W3:Y:S02]  /*02e0*/  @!P0 LDG.E.EL.U16 R13, [R8.64] ;  /* 0x00000004080d8981 */ /* 0x0000e4000c2e1500 */
[-C--:B------:R-:W-:Y:S01]  /*02f0*/  IMAD.WIDE R22, R28, R5.reuse, c[0x0][0x160] ;  /* 0x000058001c167625 */ /* 0x080fe200078e0205 */
[----:B------:R-:W-:Y:S01]  /*0300*/  PRMT R28, RZ, 0x7610, R28 ;  /* 0x00007610ff1c7816 */ /* 0x000fe2000000001c */
[----:B------:R-:W4:Y:S02]  /*0310*/  @!P0 LDG.E.EL.U16 R16, [R10.64] ;  /* 0x000000040a108981 */ /* 0x000f24000c2e1500 */
[----:B------:R-:W-:-:S02]  /*0320*/  IMAD.WIDE R18, R24, R5, c[0x0][0x160] ;  /* 0x0000580018127625 */ /* 0x000fc400078e0205 */
[----:B------:R-:W5:Y:S02]  /*0330*/  @!P0 LDG.E.EL.U16 R29, [R22.64] ;  /* 0x00000004161d8981 */ /* 0x000f64000c2e1500 */
[-C--:B------:R-:W-:Y:S02]  /*0340*/  IMAD.WIDE R20, R26, R5.reuse, c[0x0][0x160] ;  /* 0x000058001a147625 */ /* 0x080fe400078e0205 */
[----:B------:R-:W5:Y:S02]  /*0350*/  @!P0 LDG.E.EL.U16 R6, [R18.64] ;  /* 0x0000000412068981 */ /* 0x000f64000c2e1500 */
[-C--:B------:R-:W-:Y:S02]  /*0360*/  IMAD.WIDE R24, R30, R5.reuse, c[0x0][0x160] ;  /* 0x000058001e187625 */ /* 0x080fe400078e0205 */
[----:B------:R-:W5:Y:S02]  /*0370*/  @!P0 LDG.E.EL.U16 R12, [R20.64] ;  /* 0x00000004140c8981 */ /* 0x000f64000c2e1500 */
[----:B------:R-:W-:-:S02]  /*0380*/  IMAD.WIDE R26, R32, R5, c[0x0][0x160] ;  /* 0x00005800201a7625 */ /* 0x000fc400078e0205 */
[----:B------:R-:W5:Y:S04]  /*0390*/  @!P0 LDG.E.EL.U16 R31, [R24.64] ;  /* 0x00000004181f8981 */ /* 0x000f68000c2e1500 */
[----:B------:R-:W5:Y:S01]  /*03a0*/  @!P0 LDG.E.EL.U16 R28, [R26.64] ;  /* 0x000000041a1c8981 */ /* 0x000f62000c2e1500 */
[----:B0-----:R-:W-:Y:S02]  /*03b0*/  LOP3.LUT R8, R3, 0xf, RZ, 0xc0, !PT ;  /* 0x0000000f03087812 */ /* 0x001fe400078ec0ff */
[----:B------:R-:W-:-:S03]  /*03c0*/  SHF.R.U32.HI R9, RZ, 0x3, R3 ;  /* 0x00000003ff097819 */ /* 0x000fc60000011603 */
[----:B------:R-:W-:Y:S02]  /*03d0*/  IMAD R8, R8, 0x48, RZ ;  /* 0x0000004808087824 */ /* 0x000fe400078e02ff */
[----:B------:R-:W-:-:S03]  /*03e0*/  IMAD.SHL.U32 R4, R4, 0x4, RZ ;  /* 0x0000000404047824 */ /* 0x000fc600078e00ff */
[----:B------:R-:W-:Y:S02]  /*03f0*/  LOP3.LUT R8, R7, R8, RZ, 0xfc, !PT ;  /* 0x0000000807087212 */ /* 0x000fe400078efcff */
[----:B------:R-:W-:-:S04]  /*0400*/  SGXT.U32 R7, R9, 0x2 ;  /* 0x000000020907781a */ /* 0x000fc80000000000 */
[----:B------:R-:W-:-:S04]  /*0410*/  LOP3.LUT R4, R4, R7, RZ, 0xfc, !PT ;  /* 0x0000000704047212 */ /* 0x000fc800078efcff */
[----:B------:R-:W-:-:S04]  /*0420*/  LOP3.LUT R2, R2, R4, RZ, 0xfc, !PT ;  /* 0x0000000402027212 */ /* 0x000fc800078efcff */
[----:B------:R-:W-:Y:S01]  /*0430*/  ISETP.GE.AND P0, PT, R2, 0x9, PT ;  /* 0x000000090200780c */ /* 0x000fe20003f06270 */
[----:B------:R-:W-:Y:S02]  /*0440*/  IMAD.SHL.U32 R3, R3, 0x8, RZ ;  /* 0x0000000803037824 */ /* 0x000fe400078e00ff */
[----:B------:R-:W-:-:S03]  /*0450*/  IMAD.SHL.U32 R8, R8, 0x2, RZ ;  /* 0x0000000208087824 */ /* 0x000fc600078e00ff */
[----:B------:R-:W-:-:S05]  /*0460*/  LOP3.LUT R3, R3, 0x38, RZ, 0xc0, !PT ;  /* 0x0000003803037812 */ /* 0x000fca00078ec0ff */
[----:B------:R-:W-:Y:S01]  /*0470*/  IMAD R4, R4, 0x48, R3 ;  /* 0x0000004804047824 */ /* 0x000fe200078e0203 */
[----:B--2---:R-:W-:Y:S04]  /*0480*/  STS.U16 [R8+0x20], R17 ;  /* 0x0000201108007388 */ /* 0x004fe80000000400 */
[----:B---3--:R-:W-:Y:S04]  /*0490*/  STS.U16 [R8], R13 ;  /* 0x0000000d08007388 */ /* 0x008fe80000000400 */
[----:B----4-:R-:W-:Y:S04]  /*04a0*/  STS.U16 [R8+0x10], R16 ;  /* 0x0000101008007388 */ /* 0x010fe80000000400 */
[----:B-----5:R-:W-:Y:S04]  /*04b0*/  STS.U16 [R8+0x50], R29 ;  /* 0x0000501d08007388 */ /* 0x020fe80000000400 */
[----:B------:R-:W-:Y:S04]  /*04c0*/  STS.U16 [R8+0x30], R6 ;  /* 0x0000300608007388 */ /* 0x000fe80000000400 */
[----:B------:R-:W-:Y:S04]  /*04d0*/  STS.U16 [R8+0x40], R12 ;  /* 0x0000400c08007388 */ /* 0x000fe80000000400 */
[----:B------:R-:W-:Y:S04]  /*04e0*/  STS.U16 [R8+0x60], R31 ;  /* 0x0000601f08007388 */ /* 0x000fe80000000400 */
[----:B------:R-:W-:Y:S04]  /*04f0*/  STS.U16 [R8+0x70], R28 ;  /* 0x0000701c08007388 */ /* 0x000fe80000000400 */
[----:B------:R-:W-:Y:S06]  /*0500*/  BAR.SYNC 0x0 ;  /* 0x0000000000007b1d */ /* 0x000fec0000000000 */
[----:B------:R-:W-:Y:S05]  /*0510*/  @P0 EXIT ;  /* 0x000000000000094d */ /* 0x000fea0003800000 */
[----:B------:R-:W-:Y:S01]  /*0520*/  IMAD.SHL.U32 R8, R4, 0x2, RZ ;  /* 0x0000000204087824 */ /* 0x000fe200078e00ff */
[----:B------:R-:W-:-:S05]  /*0530*/  LOP3.LUT R0, R0, R3, RZ, 0xfc, !PT ;  /* 0x0000000300007212 */ /* 0x000fca00078efcff */
[----:B------:R-:W0:Y:S01]  /*0540*/  LDS.128 R8, [R8] ;  /* 0x0000000008087984 */ /* 0x000e220000000c00 */
[----:B------:R-:W-:-:S05]  /*0550*/  IMAD.HI R3, R0, 0x66666667, RZ ;  /* 0x6666666700037827 */ /* 0x000fca00078e02ff */
[----:B------:R-:W-:-:S04]  /*0560*/  SHF.R.U32.HI R4, RZ, 0x1f, R3 ;  /* 0x0000001fff047819 */ /* 0x000fc80000011603 */
[----:B------:R-:W-:-:S05]  /*0570*/  LEA.HI.SX32 R3, R3, R4, 0x17 ;  /* 0x0000000403037211 */ /* 0x000fca00078fbaff */
[----:B------:R-:W-:-:S04]  /*0580*/  IMAD R7, R3, -0x500, R0 ;  /* 0xfffffb0003077824 */ /* 0x000fc800078e0200 */
[----:B------:R-:W-:-:S04]  /*0590*/  IMAD R2, R2, 0x500, R7 ;  /* 0x0000050002027824 */ /* 0x000fc800078e0207 */
[----:B------:R-:W-:-:S04]  /*05a0*/  IMAD R2, R3, 0x2d00, R2 ;  /* 0x00002d0003027824 */ /* 0x000fc800078e0202 */
[----:B------:R-:W-:-:S05]  /*05b0*/  IMAD.WIDE R2, R2, R5, c[0x0][0x168] ;  /* 0x00005a0002027625 */ /* 0x000fca00078e0205 */
[----:B0-----:R-:W-:Y:S01]  /*05c0*/  STG.E.128 [R2.64], R8 ;  /* 0x0000000802007986 */ /* 0x001fe2000c101d04 */
[----:B------:R-:W-:Y:S05]  /*05d0*/  EXIT ;  /* 0x000000000000794d */ /* 0x000fea0003800000 */
.L_x_0:
[----:B------:R-:W-:-:S00]  /*05e0*/  BRA `(.L_x_0) ;  /* 0xfffffff000007947 */ /* 0x000fc0000383ffff */
[----:B------:R-:W-:-:S00]  /*05f0*/  NOP ;  /* 0x0000000000007918 */ /* 0x000fc00000000000 */
        /* <DEDUP_REMOVED lines=8> */
.L_x_1:


//--------------------- .nv.shared.triton__0d1d2de3 --------------------------
	.section	.nv.shared.triton__0d1d2de3,"aw",@nobits
	.align	16
